//
// Generated by NVIDIA NVVM Compiler
//
// Compiler Build ID: CL-36424714
// Cuda compilation tools, release 13.0, V13.0.88
// Based on NVVM 20.0.0
//

.version 9.0
.target sm_100
.address_size 64

	// .globl	batch_im2col_input_kernel

.visible .entry batch_im2col_input_kernel(
	.param .u64 .ptr .align 1 batch_im2col_input_kernel_param_0,
	.param .u64 .ptr .align 1 batch_im2col_input_kernel_param_1,
	.param .u32 batch_im2col_input_kernel_param_2,
	.param .u32 batch_im2col_input_kernel_param_3,
	.param .u32 batch_im2col_input_kernel_param_4,
	.param .u32 batch_im2col_input_kernel_param_5,
	.param .u32 batch_im2col_input_kernel_param_6,
	.param .u32 batch_im2col_input_kernel_param_7,
	.param .u32 batch_im2col_input_kernel_param_8,
	.param .u32 batch_im2col_input_kernel_param_9,
	.param .u32 batch_im2col_input_kernel_param_10,
	.param .u32 batch_im2col_input_kernel_param_11,
	.param .u32 batch_im2col_input_kernel_param_12,
	.param .u32 batch_im2col_input_kernel_param_13
)
{
	.reg .pred 	%p<24>;
	.reg .b32 	%r<68>;
	.reg .b64 	%rd<10>;

	ld.param.u64 	%rd4, [batch_im2col_input_kernel_param_0];
	ld.param.u64 	%rd5, [batch_im2col_input_kernel_param_1];
	ld.param.u32 	%r34, [batch_im2col_input_kernel_param_2];
	ld.param.u32 	%r23, [batch_im2col_input_kernel_param_3];
	ld.param.u32 	%r24, [batch_im2col_input_kernel_param_4];
	ld.param.u32 	%r35, [batch_im2col_input_kernel_param_5];
	ld.param.u32 	%r36, [batch_im2col_input_kernel_param_6];
	ld.param.u32 	%r27, [batch_im2col_input_kernel_param_7];
	ld.param.u32 	%r28, [batch_im2col_input_kernel_param_8];
	ld.param.u32 	%r29, [batch_im2col_input_kernel_param_9];
	ld.param.u32 	%r30, [batch_im2col_input_kernel_param_10];
	ld.param.u32 	%r31, [batch_im2col_input_kernel_param_11];
	ld.param.u32 	%r32, [batch_im2col_input_kernel_param_12];
	ld.param.u32 	%r33, [batch_im2col_input_kernel_param_13];
	mov.u32 	%r37, %ctaid.y;
	mov.u32 	%r38, %ntid.y;
	mov.u32 	%r39, %tid.y;
	mad.lo.s32 	%r40, %r37, %r38, %r39;
	mov.u32 	%r42, %ctaid.x;
	mov.u32 	%r43, %ntid.x;
	mov.u32 	%r44, %tid.x;
	mad.lo.s32 	%r1, %r42, %r43, %r44;
	mov.u32 	%r45, %ctaid.z;
	mov.u32 	%r46, %ntid.z;
	mov.u32 	%r47, %tid.z;
	mad.lo.s32 	%r2, %r45, %r46, %r47;
	div.s32 	%r48, %r40, %r36;
	mul.lo.s32 	%r49, %r48, %r36;
	sub.s32 	%r4, %r40, %r49;
	setp.ge.s32 	%p2, %r2, %r34;
	setp.ge.s32 	%p3, %r48, %r35;
	or.pred  	%p4, %p2, %p3;
	setp.ge.s32 	%p5, %r4, %r36;
	or.pred  	%p6, %p4, %p5;
	setp.ge.s32 	%p7, %r1, %r27;
	or.pred  	%p8, %p7, %p6;
	@%p8 bra 	$L__BB0_9;
	cvta.to.global.u64 	%rd6, %rd5;
	sub.s32 	%r50, %r36, %r29;
	shl.b32 	%r51, %r31, 1;
	add.s32 	%r52, %r50, %r51;
	div.s32 	%r5, %r52, %r33;
	add.s32 	%r6, %r5, 1;
	mad.lo.s32 	%r53, %r35, %r2, %r48;
	mad.lo.s32 	%r54, %r53, %r36, %r4;
	mad.lo.s32 	%r55, %r54, %r27, %r1;
	mul.wide.s32 	%rd7, %r55, 8;
	add.s64 	%rd1, %rd6, %rd7;
	add.s32 	%r56, %r48, %r30;
	div.s32 	%r65, %r56, %r32;
	add.s32 	%r57, %r4, %r31;
	div.s32 	%r8, %r57, %r33;
	mul.lo.s32 	%r58, %r8, %r33;
	sub.s32 	%r9, %r57, %r58;
	mul.lo.s32 	%r59, %r65, %r32;
	sub.s32 	%r64, %r56, %r59;
	setp.ge.s32 	%p9, %r64, %r28;
	setp.lt.s32 	%p10, %r65, 0;
	or.pred  	%p11, %p9, %p10;
	@%p11 bra 	$L__BB0_9;
	ld.global.u64 	%rd2, [%rd1];
	setp.lt.s32 	%p12, %r9, %r29;
	setp.gt.s32 	%p13, %r8, -1;
	and.pred  	%p1, %p12, %p13;
	mul.lo.s32 	%r11, %r23, %r2;
	cvta.to.global.u64 	%rd3, %rd4;
	not.pred 	%p14, %p1;
$L__BB0_3:
	@%p14 bra 	$L__BB0_8;
	mul.lo.s32 	%r14, %r65, %r6;
	mul.lo.s32 	%r15, %r64, %r29;
	mov.u32 	%r66, %r9;
	mov.u32 	%r67, %r8;
$L__BB0_5:
	add.s32 	%r18, %r67, %r14;
	setp.ge.s32 	%p15, %r18, %r23;
	setp.gt.s32 	%p16, %r67, %r5;
	or.pred  	%p17, %p15, %p16;
	@%p17 bra 	$L__BB0_7;
	add.s32 	%r60, %r66, %r15;
	mad.lo.s32 	%r61, %r60, %r27, %r1;
	add.s32 	%r62, %r18, %r11;
	mad.lo.s32 	%r63, %r62, %r24, %r61;
	mul.wide.s32 	%rd8, %r63, 8;
	add.s64 	%rd9, %rd3, %rd8;
	st.global.u64 	[%rd9], %rd2;
$L__BB0_7:
	add.s32 	%r19, %r67, -1;
	add.s32 	%r66, %r66, %r33;
	setp.lt.s32 	%p18, %r66, %r29;
	setp.gt.s32 	%p19, %r67, 0;
	and.pred  	%p20, %p18, %p19;
	mov.u32 	%r67, %r19;
	@%p20 bra 	$L__BB0_5;
$L__BB0_8:
	add.s32 	%r21, %r65, -1;
	add.s32 	%r64, %r64, %r32;
	setp.lt.s32 	%p21, %r64, %r28;
	setp.gt.s32 	%p22, %r65, 0;
	and.pred  	%p23, %p21, %p22;
	mov.u32 	%r65, %r21;
	@%p23 bra 	$L__BB0_3;
$L__BB0_9:
	ret;

}


// ===== COMPILED SASS (sm_100) =====

	.target	sm_100

	.elftype	@"ET_EXEC"


//--------------------- .note.nv.tkinfo           --------------------------
	.section	.note.nv.tkinfo,"",@"SHT_NOTE"
	.sectionflags	@"SHF_NOTE_NV_TKINFO"
	.tkinfo
        /*0018*/ 	.word	0x00000002
        /*0030*/ 	.string	""
        /*0030*/ 	.string	"ptxas"
        /*0030*/ 	.string	"Cuda compilation tools, release 13.0, V13.0.88"
        /*0030*/ 	.string	"Build cuda_13.0.r13.0/compiler.36424714_0"
        /*0030*/ 	.string	"-arch sm_100 -m 64 "



//--------------------- .note.nv.cuinfo           --------------------------
	.section	.note.nv.cuinfo,"",@"SHT_NOTE"
	.sectionflags	@"SHF_NOTE_NV_CUINFO"
        /*0018*/ 	.short	0x0002
        /*001a*/ 	.short	0x0064
        /*001c*/ 	.short	0x0082
	.zero		2


//--------------------- .nv.info                  --------------------------
	.section	.nv.info,"",@"SHT_CUDA_INFO"
	.align	4


	//----- nvinfo : EIATTR_REGCOUNT
	.align		4
        /*0000*/ 	.byte	0x04, 0x2f
        /*0002*/ 	.short	(.L_1 - .L_0)
	.align		4
.L_0:
        /*0004*/ 	.word	index@(batch_im2col_input_kernel)
        /*0008*/ 	.word	0x00000016


	//----- nvinfo : EIATTR_FRAME_SIZE
	.align		4
.L_1:
        /*000c*/ 	.byte	0x04, 0x11
        /*000e*/ 	.short	(.L_3 - .L_2)
	.align		4
.L_2:
        /*0010*/ 	.word	index@(batch_im2col_input_kernel)
        /*0014*/ 	.word	0x00000000


	//----- nvinfo : EIATTR_MIN_STACK_SIZE
	.align		4
.L_3:
        /*0018*/ 	.byte	0x04, 0x12
        /*001a*/ 	.short	(.L_5 - .L_4)
	.align		4
.L_4:
        /*001c*/ 	.word	index@(batch_im2col_input_kernel)
        /*0020*/ 	.word	0x00000000
.L_5:


//--------------------- .nv.compat                --------------------------
	.section	.nv.compat,"",@"SHT_CUDA_COMPAT_INFO"
	.align	4
        /*0000*/ 	.byte	0x02, 0x09, 0x00, 0x00, 0x02, 0x02, 0x01, 0x00, 0x02, 0x05, 0x05, 0x00, 0x03, 0x07, 0x01, 0x01
        /*0010*/ 	.byte	0x02, 0x03, 0x00, 0x00, 0x02, 0x06, 0x01, 0x00, 0x04, 0x0b, 0x08, 0x00, 0x09, 0x00, 0x00, 0x00
        /*0020*/ 	.byte	0x00, 0x00, 0x00, 0x00


//--------------------- .nv.info.batch_im2col_input_kernel --------------------------
	.section	.nv.info.batch_im2col_input_kernel,"",@"SHT_CUDA_INFO"
	.sectionflags	@""
	.align	4


	//----- nvinfo : EIATTR_CUDA_API_VERSION
	.align		4
        /*0000*/ 	.byte	0x04, 0x37
        /*0002*/ 	.short	(.L_7 - .L_6)
.L_6:
        /*0004*/ 	.word	0x00000082


	//----- nvinfo : EIATTR_KPARAM_INFO
	.align		4
.L_7:
        /*0008*/ 	.byte	0x04, 0x17
        /*000a*/ 	.short	(.L_9 - .L_8)
.L_8:
        /*000c*/ 	.word	0x00000000
        /*0010*/ 	.short	0x000d
        /*0012*/ 	.short	0x003c
        /*0014*/ 	.byte	0x00, 0xf0, 0x11, 0x00


	//----- nvinfo : EIATTR_KPARAM_INFO
	.align		4
.L_9:
        /*0018*/ 	.byte	0x04, 0x17
        /*001a*/ 	.short	(.L_11 - .L_10)
.L_10:
        /*001c*/ 	.word	0x00000000
        /*0020*/ 	.short	0x000c
        /*0022*/ 	.short	0x0038
        /*0024*/ 	.byte	0x00, 0xf0, 0x11, 0x00


	//----- nvinfo : EIATTR_KPARAM_INFO
	.align		4
.L_11:
        /*0028*/ 	.byte	0x04, 0x17
        /*002a*/ 	.short	(.L_13 - .L_12)
.L_12:
        /*002c*/ 	.word	0x00000000
        /*0030*/ 	.short	0x000b
        /*0032*/ 	.short	0x0034
        /*0034*/ 	.byte	0x00, 0xf0, 0x11, 0x00


	//----- nvinfo : EIATTR_KPARAM_INFO
	.align		4
.L_13:
        /*0038*/ 	.byte	0x04, 0x17
        /*003a*/ 	.short	(.L_15 - .L_14)
.L_14:
        /*003c*/ 	.word	0x00000000
        /*0040*/ 	.short	0x000a
        /*0042*/ 	.short	0x0030
        /*0044*/ 	.byte	0x00, 0xf0, 0x11, 0x00


	//----- nvinfo : EIATTR_KPARAM_INFO
	.align		4
.L_15:
        /*0048*/ 	.byte	0x04, 0x17
        /*004a*/ 	.short	(.L_17 - .L_16)
.L_16:
        /*004c*/ 	.word	0x00000000
        /*0050*/ 	.short	0x0009
        /*0052*/ 	.short	0x002c
        /*0054*/ 	.byte	0x00, 0xf0, 0x11, 0x00


	//----- nvinfo : EIATTR_KPARAM_INFO
	.align		4
.L_17:
        /*0058*/ 	.byte	0x04, 0x17
        /*005a*/ 	.short	(.L_19 - .L_18)
.L_18:
        /*005c*/ 	.word	0x00000000
        /*0060*/ 	.short	0x0008
        /*0062*/ 	.short	0x0028
        /*0064*/ 	.byte	0x00, 0xf0, 0x11, 0x00


	//----- nvinfo : EIATTR_KPARAM_INFO
	.align		4
.L_19:
        /*0068*/ 	.byte	0x04, 0x17
        /*006a*/ 	.short	(.L_21 - .L_20)
.L_20:
        /*006c*/ 	.word	0x00000000
        /*0070*/ 	.short	0x0007
        /*0072*/ 	.short	0x0024
        /*0074*/ 	.byte	0x00, 0xf0, 0x11, 0x00


	//----- nvinfo : EIATTR_KPARAM_INFO
	.align		4
.L_21:
        /*0078*/ 	.byte	0x04, 0x17
        /*007a*/ 	.short	(.L_23 - .L_22)
.L_22:
        /*007c*/ 	.word	0x00000000
        /*0080*/ 	.short	0x0006
        /*0082*/ 	.short	0x0020
        /*0084*/ 	.byte	0x00, 0xf0, 0x11, 0x00


	//----- nvinfo : EIATTR_KPARAM_INFO
	.align		4
.L_23:
        /*0088*/ 	.byte	0x04, 0x17
        /*008a*/ 	.short	(.L_25 - .L_24)
.L_24:
        /*008c*/ 	.word	0x00000000
        /*0090*/ 	.short	0x0005
        /*0092*/ 	.short	0x001c
        /*0094*/ 	.byte	0x00, 0xf0, 0x11, 0x00


	//----- nvinfo : EIATTR_KPARAM_INFO
	.align		4
.L_25:
        /*0098*/ 	.byte	0x04, 0x17
        /*009a*/ 	.short	(.L_27 - .L_26)
.L_26:
        /*009c*/ 	.word	0x00000000
        /*00a0*/ 	.short	0x0004
        /*00a2*/ 	.short	0x0018
        /*00a4*/ 	.byte	0x00, 0xf0, 0x11, 0x00


	//----- nvinfo : EIATTR_KPARAM_INFO
	.align		4
.L_27:
        /*00a8*/ 	.byte	0x04, 0x17
        /*00aa*/ 	.short	(.L_29 - .L_28)
.L_28:
        /*00ac*/ 	.word	0x00000000
        /*00b0*/ 	.short	0x0003
        /*00b2*/ 	.short	0x0014
        /*00b4*/ 	.byte	0x00, 0xf0, 0x11, 0x00


	//----- nvinfo : EIATTR_KPARAM_INFO
	.align		4
.L_29:
        /*00b8*/ 	.byte	0x04, 0x17
        /*00ba*/ 	.short	(.L_31 - .L_30)
.L_30:
        /*00bc*/ 	.word	0x00000000
        /*00c0*/ 	.short	0x0002
        /*00c2*/ 	.short	0x0010
        /*00c4*/ 	.byte	0x00, 0xf0, 0x11, 0x00


	//----- nvinfo : EIATTR_KPARAM_INFO
	.align		4
.L_31:
        /*00c8*/ 	.byte	0x04, 0x17
        /*00ca*/ 	.short	(.L_33 - .L_32)
.L_32:
        /*00cc*/ 	.word	0x00000000
        /*00d0*/ 	.short	0x0001
        /*00d2*/ 	.short	0x0008
        /*00d4*/ 	.byte	0x00, 0xf5, 0x21, 0x00


	//----- nvinfo : EIATTR_KPARAM_INFO
	.align		4
.L_33:
        /*00d8*/ 	.byte	0x04, 0x17
        /*00da*/ 	.short	(.L_35 - .L_34)
.L_34:
        /*00dc*/ 	.word	0x00000000
        /*00e0*/ 	.short	0x0000
        /*00e2*/ 	.short	0x0000
        /*00e4*/ 	.byte	0x00, 0xf5, 0x21, 0x00


	//----- nvinfo : EIATTR_SPARSE_MMA_MASK
	.align		4
.L_35:
        /*00e8*/ 	.byte	0x03, 0x50
        /*00ea*/ 	.short	0x0000


	//----- nvinfo : EIATTR_MAXREG_COUNT
	.align		4
        /*00ec*/ 	.byte	0x03, 0x1b
        /*00ee*/ 	.short	0x00ff


	//----- nvinfo : EIATTR_MERCURY_ISA_VERSION
	.align		4
        /*00f0*/ 	.byte	0x03, 0x5f
        /*00f2*/ 	.short	0x0101


	//----- nvinfo : EIATTR_VRC_CTA_INIT_COUNT
	.align		4
        /*00f4*/ 	.byte	0x02, 0x4a
	.zero		1
	.zero		1


	//----- nvinfo : EIATTR_EXIT_INSTR_OFFSETS
	.align		4
        /*00f8*/ 	.byte	0x04, 0x1c
        /*00fa*/ 	.short	(.L_37 - .L_36)


	//   ....[0]....
.L_36:
        /*00fc*/ 	.word	0x000002e0


	//   ....[1]....
        /*0100*/ 	.word	0x00000550


	//   ....[2]....
        /*0104*/ 	.word	0x00000ad0


	//----- nvinfo : EIATTR_CRS_STACK_SIZE
	.align		4
.L_37:
        /*0108*/ 	.byte	0x04, 0x1e
        /*010a*/ 	.short	(.L_39 - .L_38)
.L_38:
        /*010c*/ 	.word	0x00000000


	//----- nvinfo : EIATTR_CBANK_PARAM_SIZE
	.align		4
.L_39:
        /*0110*/ 	.byte	0x03, 0x19
        /*0112*/ 	.short	0x0040


	//----- nvinfo : EIATTR_PARAM_CBANK
	.align		4
        /*0114*/ 	.byte	0x04, 0x0a
        /*0116*/ 	.short	(.L_41 - .L_40)
	.align		4
.L_40:
        /*0118*/ 	.word	index@(.nv.constant0.batch_im2col_input_kernel)
        /*011c*/ 	.short	0x0380
        /*011e*/ 	.short	0x0040


	//----- nvinfo : EIATTR_SW_WAR
	.align		4
.L_41:
        /*0120*/ 	.byte	0x04, 0x36
        /*0122*/ 	.short	(.L_43 - .L_42)
.L_42:
        /*0124*/ 	.word	0x00000008
.L_43:


//--------------------- .nv.callgraph             --------------------------
	.section	.nv.callgraph,"",@"SHT_CUDA_CALLGRAPH"
	.align	4
	.sectionentsize	8
	.align		4
        /*0000*/ 	.word	0x00000000
	.align		4
        /*0004*/ 	.word	0xffffffff
	.align		4
        /*0008*/ 	.word	0x00000000
	.align		4
        /*000c*/ 	.word	0xfffffffe
	.align		4
        /*0010*/ 	.word	0x00000000
	.align		4
        /*0014*/ 	.word	0xfffffffd
	.align		4
        /*0018*/ 	.word	0x00000000
	.align		4
        /*001c*/ 	.word	0xfffffffc


//--------------------- .text.batch_im2col_input_kernel --------------------------
	.section	.text.batch_im2col_input_kernel,"ax",@progbits
	.align	128
        .global         batch_im2col_input_kernel
        .type           batch_im2col_input_kernel,@function
        .size           batch_im2col_input_kernel,(.L_x_7 - batch_im2col_input_kernel)
        .other          batch_im2col_input_kernel,@"STO_CUDA_ENTRY STV_DEFAULT"
batch_im2col_input_kernel:
.text.batch_im2col_input_kernel:
[----:B------:R-:W-:Y:S08]  /*0000*/  LDC R1, c[0x0][0x37c] ;  /* 0x0000df00ff017b82 */ /* 0x000ff00000000800 */
[----:B------:R-:W0:Y:S01]  /*0010*/  LDC R2, c[0x0][0x3a0] ;  /* 0x0000e800ff027b82 */ /* 0x000e220000000800 */
[----:B------:R-:W1:Y:S01]  /*0020*/  S2R R6, SR_TID.Y ;  /* 0x0000000000067919 */ /* 0x000e620000002200 */
[----:B------:R-:W2:Y:S01]  /*0030*/  LDCU UR6, c[0x0][0x39c] ;  /* 0x00007380ff0677ac */ /* 0x000ea20008000800 */
[----:B------:R-:W3:Y:S01]  /*0040*/  S2R R9, SR_TID.Z ;  /* 0x0000000000097919 */ /* 0x000ee20000002300 */
[----:B------:R-:W4:Y:S04]  /*0050*/  LDCU UR7, c[0x0][0x390] ;  /* 0x00007200ff0777ac */ /* 0x000f280008000800 */
[----:B------:R-:W1:Y:S01]  /*0060*/  S2UR UR4, SR_CTAID.Y ;  /* 0x00000000000479c3 */ /* 0x000e620000002600 */
[----:B------:R-:W5:Y:S07]  /*0070*/  LDCU UR8, c[0x0][0x3a4] ;  /* 0x00007480ff0877ac */ /* 0x000f6e0008000800 */
[----:B------:R-:W1:Y:S01]  /*0080*/  LDC R7, c[0x0][0x364] ;  /* 0x0000d900ff077b82 */ /* 0x000e620000000800 */
[----:B0-----:R-:W-:-:S07]  /*0090*/  IABS R11, R2 ;  /* 0x00000002000b7213 */ /* 0x001fce0000000000 */
[----:B------:R-:W-:Y:S01]  /*00a0*/  S2UR UR5, SR_CTAID.Z ;  /* 0x00000000000579c3 */ /* 0x000fe20000002700 */
[----:B------:R-:W0:Y:S01]  /*00b0*/  I2F.RP R0, R11 ;  /* 0x0000000b00007306 */ /* 0x000e220000209400 */
[----:B-1----:R-:W-:-:S06]  /*00c0*/  IMAD R7, R7, UR4, R6 ;  /* 0x0000000407077c24 */ /* 0x002fcc000f8e0206 */
[----:B------:R-:W1:Y:S01]  /*00d0*/  S2UR UR4, SR_CTAID.X ;  /* 0x00000000000479c3 */ /* 0x000e620000002500 */
[----:B0-----:R-:W0:Y:S01]  /*00e0*/  MUFU.RCP R0, R0 ;  /* 0x0000000000007308 */ /* 0x001e220000001000 */
[----:B------:R-:W-:-:S04]  /*00f0*/  LOP3.LUT R6, R7, R2, RZ, 0x3c, !PT ;  /* 0x0000000207067212 */ /* 0x000fc800078e3cff */
[----:B------:R-:W-:Y:S01]  /*0100*/  ISETP.GE.AND P2, PT, R6, RZ, PT ;  /* 0x000000ff0600720c */ /* 0x000fe20003f46270 */
[----:B0-----:R-:W-:Y:S01]  /*0110*/  VIADD R4, R0, 0xffffffe ;  /* 0x0ffffffe00047836 */ /* 0x001fe20000000000 */
[----:B------:R-:W-:-:S03]  /*0120*/  IABS R0, R7 ;  /* 0x0000000700007213 */ /* 0x000fc60000000000 */
[----:B------:R0:W2:Y:S02]  /*0130*/  F2I.FTZ.U32.TRUNC.NTZ R5, R4 ;  /* 0x0000000400057305 */ /* 0x0000a4000021f000 */
[----:B0-----:R-:W-:Y:S02]  /*0140*/  HFMA2 R4, -RZ, RZ, 0, 0 ;  /* 0x00000000ff047431 */ /* 0x001fe400000001ff */
[----:B--2---:R-:W-:-:S04]  /*0150*/  IMAD.MOV R8, RZ, RZ, -R5 ;  /* 0x000000ffff087224 */ /* 0x004fc800078e0a05 */
[----:B------:R-:W-:-:S04]  /*0160*/  IMAD R3, R8, R11, RZ ;  /* 0x0000000b08037224 */ /* 0x000fc800078e02ff */
[----:B------:R-:W-:Y:S02]  /*0170*/  IMAD.HI.U32 R5, R5, R3, R4 ;  /* 0x0000000305057227 */ /* 0x000fe400078e0004 */
[----:B------:R-:W1:Y:S04]  /*0180*/  LDC R4, c[0x0][0x360] ;  /* 0x0000d800ff047b82 */ /* 0x000e680000000800 */
[----:B------:R-:W-:-:S04]  /*0190*/  IMAD.HI.U32 R3, R5, R0, RZ ;  /* 0x0000000005037227 */ /* 0x000fc800078e00ff */
[----:B------:R-:W-:-:S04]  /*01a0*/  IMAD.MOV R5, RZ, RZ, -R3 ;  /* 0x000000ffff057224 */ /* 0x000fc800078e0a03 */
[C---:B------:R-:W-:Y:S02]  /*01b0*/  IMAD R0, R11.reuse, R5, R0 ;  /* 0x000000050b007224 */ /* 0x040fe400078e0200 */
[----:B------:R-:W1:Y:S03]  /*01c0*/  S2R R5, SR_TID.X ;  /* 0x0000000000057919 */ /* 0x000e660000002100 */
[----:B------:R-:W-:-:S13]  /*01d0*/  ISETP.GT.U32.AND P1, PT, R11, R0, PT ;  /* 0x000000000b00720c */ /* 0x000fda0003f24070 */
[----:B------:R-:W-:Y:S01]  /*01e0*/  @!P1 IMAD.IADD R0, R0, 0x1, -R11 ;  /* 0x0000000100009824 */ /* 0x000fe200078e0a0b */
[----:B------:R-:W-:Y:S02]  /*01f0*/  @!P1 IADD3 R3, PT, PT, R3, 0x1, RZ ;  /* 0x0000000103039810 */ /* 0x000fe40007ffe0ff */
[----:B------:R-:W-:Y:S02]  /*0200*/  ISETP.NE.AND P1, PT, R2, RZ, PT ;  /* 0x000000ff0200720c */ /* 0x000fe40003f25270 */
[----:B------:R-:W-:Y:S02]  /*0210*/  ISETP.GE.U32.AND P0, PT, R0, R11, PT ;  /* 0x0000000b0000720c */ /* 0x000fe40003f06070 */
[----:B------:R-:W3:Y:S01]  /*0220*/  LDC R0, c[0x0][0x368] ;  /* 0x0000da00ff007b82 */ /* 0x000ee20000000800 */
[----:B-1----:R-:W-:-:S10]  /*0230*/  IMAD R4, R4, UR4, R5 ;  /* 0x0000000404047c24 */ /* 0x002fd4000f8e0205 */
[----:B------:R-:W-:-:S04]  /*0240*/  @P0 VIADD R3, R3, 0x1 ;  /* 0x0000000103030836 */ /* 0x000fc80000000000 */
[----:B------:R-:W-:Y:S01]  /*0250*/  @!P2 IMAD.MOV R3, RZ, RZ, -R3 ;  /* 0x000000ffff03a224 */ /* 0x000fe200078e0a03 */
[----:B------:R-:W-:-:S04]  /*0260*/  @!P1 LOP3.LUT R3, RZ, R2, RZ, 0x33, !PT ;  /* 0x00000002ff039212 */ /* 0x000fc800078e33ff */
[C---:B------:R-:W-:Y:S02]  /*0270*/  IADD3 R6, PT, PT, -R3.reuse, RZ, RZ ;  /* 0x000000ff03067210 */ /* 0x040fe40007ffe1ff */
[----:B------:R-:W-:Y:S01]  /*0280*/  ISETP.GE.AND P0, PT, R3, UR6, PT ;  /* 0x0000000603007c0c */ /* 0x000fe2000bf06270 */
[----:B---3--:R-:W-:Y:S02]  /*0290*/  IMAD R0, R0, UR5, R9 ;  /* 0x0000000500007c24 */ /* 0x008fe4000f8e0209 */
[----:B------:R-:W-:-:S03]  /*02a0*/  IMAD R7, R2, R6, R7 ;  /* 0x0000000602077224 */ /* 0x000fc600078e0207 */
[----:B----4-:R-:W-:-:S04]  /*02b0*/  ISETP.GE.OR P0, PT, R0, UR7, P0 ;  /* 0x0000000700007c0c */ /* 0x010fc80008706670 */
[----:B------:R-:W-:-:S04]  /*02c0*/  ISETP.GE.OR P0, PT, R7, R2, P0 ;  /* 0x000000020700720c */ /* 0x000fc80000706670 */
[----:B-----5:R-:W-:-:S13]  /*02d0*/  ISETP.GE.OR P0, PT, R4, UR8, P0 ;  /* 0x0000000804007c0c */ /* 0x020fda0008706670 */
[----:B------:R-:W-:Y:S05]  /*02e0*/  @P0 EXIT ;  /* 0x000000000000094d */ /* 0x000fea0003800000 */
[----:B------:R-:W0:Y:S01]  /*02f0*/  LDC R10, c[0x0][0x3b8] ;  /* 0x0000ee00ff0a7b82 */ /* 0x000e220000000800 */
[----:B------:R-:W1:Y:S01]  /*0300*/  LDCU UR4, c[0x0][0x3b0] ;  /* 0x00007600ff0477ac */ /* 0x000e620008000800 */
[----:B------:R-:W2:Y:S01]  /*0310*/  LDCU UR7, c[0x0][0x3ac] ;  /* 0x00007580ff0777ac */ /* 0x000ea20008000800 */
[----:B-1----:R-:W-:Y:S01]  /*0320*/  IADD3 R13, PT, PT, R3, UR4, RZ ;  /* 0x00000004030d7c10 */ /* 0x002fe2000fffe0ff */
[----:B------:R-:W1:Y:S01]  /*0330*/  LDCU UR4, c[0x0][0x3a8] ;  /* 0x00007500ff0477ac */ /* 0x000e620008000800 */
[----:B------:R-:W-:Y:S01]  /*0340*/  IMAD R3, R0, UR6, R3 ;  /* 0x0000000600037c24 */ /* 0x000fe2000f8e0203 */
[----:B--2---:R-:W-:Y:S02]  /*0350*/  IADD3 R12, PT, PT, R2, -UR7, RZ ;  /* 0x80000007020c7c10 */ /* 0x004fe4000fffe0ff */
[----:B0-----:R-:W-:Y:S01]  /*0360*/  IABS R6, R10 ;  /* 0x0000000a00067213 */ /* 0x001fe20000000000 */
[----:B------:R-:W-:-:S03]  /*0370*/  IMAD R3, R3, R2, R7 ;  /* 0x0000000203037224 */ /* 0x000fc600078e0207 */
[----:B------:R-:W0:Y:S01]  /*0380*/  I2F.RP R5, R6 ;  /* 0x0000000600057306 */ /* 0x000e220000209400 */
[----:B------:R-:W-:-:S07]  /*0390*/  IMAD R3, R3, UR8, R4 ;  /* 0x0000000803037c24 */ /* 0x000fce000f8e0204 */
[----:B0-----:R-:W0:Y:S02]  /*03a0*/  MUFU.RCP R5, R5 ;  /* 0x0000000500057308 */ /* 0x001e240000001000 */
[----:B0-----:R-:W-:Y:S01]  /*03b0*/  VIADD R8, R5, 0xffffffe ;  /* 0x0ffffffe05087836 */ /* 0x001fe20000000000 */
[----:B------:R-:W-:-:S05]  /*03c0*/  IABS R5, R13 ;  /* 0x0000000d00057213 */ /* 0x000fca0000000000 */
[----:B------:R0:W2:Y:S02]  /*03d0*/  F2I.FTZ.U32.TRUNC.NTZ R9, R8 ;  /* 0x0000000800097305 */ /* 0x0000a4000021f000 */
[----:B0-----:R-:W-:Y:S02]  /*03e0*/  IMAD.MOV.U32 R8, RZ, RZ, RZ ;  /* 0x000000ffff087224 */ /* 0x001fe400078e00ff */
[----:B--2---:R-:W-:-:S04]  /*03f0*/  IMAD.MOV R11, RZ, RZ, -R9 ;  /* 0x000000ffff0b7224 */ /* 0x004fc800078e0a09 */
[----:B------:R-:W-:-:S04]  /*0400*/  IMAD R11, R11, R6, RZ ;  /* 0x000000060b0b7224 */ /* 0x000fc800078e02ff */
[----:B------:R-:W-:-:S06]  /*0410*/  IMAD.HI.U32 R9, R9, R11, R8 ;  /* 0x0000000b09097227 */ /* 0x000fcc00078e0008 */
[----:B------:R-:W-:-:S04]  /*0420*/  IMAD.HI.U32 R9, R9, R5, RZ ;  /* 0x0000000509097227 */ /* 0x000fc800078e00ff */
[----:B------:R-:W-:-:S04]  /*0430*/  IMAD.MOV R8, RZ, RZ, -R9 ;  /* 0x000000ffff087224 */ /* 0x000fc800078e0a09 */
[----:B------:R-:W-:-:S05]  /*0440*/  IMAD R5, R6, R8, R5 ;  /* 0x0000000806057224 */ /* 0x000fca00078e0205 */
[----:B------:R-:W-:-:S13]  /*0450*/  ISETP.GT.U32.AND P1, PT, R6, R5, PT ;  /* 0x000000050600720c */ /* 0x000fda0003f24070 */
[-C--:B------:R-:W-:Y:S01]  /*0460*/  @!P1 IADD3 R5, PT, PT, R5, -R6.reuse, RZ ;  /* 0x8000000605059210 */ /* 0x080fe20007ffe0ff */
[----:B------:R-:W-:Y:S01]  /*0470*/  @!P1 VIADD R9, R9, 0x1 ;  /* 0x0000000109099836 */ /* 0x000fe20000000000 */
[----:B------:R-:W-:Y:S02]  /*0480*/  ISETP.NE.AND P1, PT, R10, RZ, PT ;  /* 0x000000ff0a00720c */ /* 0x000fe40003f25270 */
[----:B------:R-:W-:Y:S02]  /*0490*/  ISETP.GE.U32.AND P0, PT, R5, R6, PT ;  /* 0x000000060500720c */ /* 0x000fe40003f06070 */
[----:B------:R-:W-:-:S04]  /*04a0*/  LOP3.LUT R5, R13, R10, RZ, 0x3c, !PT ;  /* 0x0000000a0d057212 */ /* 0x000fc800078e3cff */
[----:B------:R-:W-:-:S07]  /*04b0*/  ISETP.GE.AND P2, PT, R5, RZ, PT ;  /* 0x000000ff0500720c */ /* 0x000fce0003f46270 */
[----:B------:R-:W-:-:S05]  /*04c0*/  @P0 VIADD R9, R9, 0x1 ;  /* 0x0000000109090836 */ /* 0x000fca0000000000 */
[----:B------:R-:W-:-:S05]  /*04d0*/  MOV R5, R9 ;  /* 0x0000000900057202 */ /* 0x000fca0000000f00 */
[----:B------:R-:W-:Y:S01]  /*04e0*/  @!P2 IMAD.MOV R5, RZ, RZ, -R5 ;  /* 0x000000ffff05a224 */ /* 0x000fe200078e0a05 */
[----:B------:R-:W-:-:S04]  /*04f0*/  @!P1 LOP3.LUT R5, RZ, R10, RZ, 0x33, !PT ;  /* 0x0000000aff059212 */ /* 0x000fc800078e33ff */
[----:B------:R-:W-:Y:S01]  /*0500*/  ISETP.GE.AND P0, PT, R5, RZ, PT ;  /* 0x000000ff0500720c */ /* 0x000fe20003f06270 */
[----:B------:R-:W-:-:S04]  /*0510*/  IMAD.MOV R9, RZ, RZ, -R5 ;  /* 0x000000ffff097224 */ /* 0x000fc800078e0a05 */
[----:B------:R-:W-:Y:S02]  /*0520*/  IMAD R6, R10, R9, R13 ;  /* 0x000000090a067224 */ /* 0x000fe400078e020d */
[----:B------:R-:W0:Y:S03]  /*0530*/  LDC.64 R8, c[0x0][0x388] ;  /* 0x0000e200ff087b82 */ /* 0x000e260000000a00 */
[----:B-1----:R-:W-:-:S13]  /*0540*/  ISETP.GE.OR P0, PT, R6, UR4, !P0 ;  /* 0x0000000406007c0c */ /* 0x002fda000c706670 */
[----:B------:R-:W-:Y:S05]  /*0550*/  @P0 EXIT ;  /* 0x000000000000094d */ /* 0x000fea0003800000 */
[----:B------:R-:W1:Y:S01]  /*0560*/  LDCU.64 UR4, c[0x0][0x358] ;  /* 0x00006b00ff0477ac */ /* 0x000e620008000a00 */
[----:B0-----:R-:W-:Y:S01]  /*0570*/  IMAD.WIDE R2, R3, 0x8, R8 ;  /* 0x0000000803027825 */ /* 0x001fe200078e0208 */
[----:B------:R-:W0:Y:S01]  /*0580*/  LDC R15, c[0x0][0x3b4] ;  /* 0x0000ed00ff0f7b82 */ /* 0x000e220000000800 */
[----:B------:R-:W2:Y:S01]  /*0590*/  LDCU UR10, c[0x0][0x3ac] ;  /* 0x00007580ff0a77ac */ /* 0x000ea20008000800 */
[----:B------:R-:W3:Y:S06]  /*05a0*/  LDCU UR8, c[0x0][0x3a4] ;  /* 0x00007480ff0877ac */ /* 0x000eec0008000800 */
[----:B------:R-:W4:Y:S01]  /*05b0*/  LDC R8, c[0x0][0x3bc] ;  /* 0x0000ef00ff087b82 */ /* 0x000f220000000800 */
[----:B------:R-:W0:Y:S01]  /*05c0*/  LDCU UR9, c[0x0][0x3bc] ;  /* 0x00007780ff0977ac */ /* 0x000e220008000800 */
[----:B------:R-:W0:Y:S01]  /*05d0*/  LDCU UR6, c[0x0][0x398] ;  /* 0x00007300ff0677ac */ /* 0x000e220008000800 */
[----:B-1----:R-:W5:Y:S01]  /*05e0*/  LDG.E.64 R2, desc[UR4][R2.64] ;  /* 0x0000000402027981 */ /* 0x002f62000c1e1b00 */
[----:B0-----:R-:W-:-:S04]  /*05f0*/  IADD3 R7, PT, PT, R7, R15, RZ ;  /* 0x0000000f07077210 */ /* 0x001fc80007ffe0ff */
[----:B------:R-:W-:Y:S02]  /*0600*/  IABS R16, R7 ;  /* 0x0000000700107213 */ /* 0x000fe40000000000 */
[----:B----4-:R-:W-:-:S04]  /*0610*/  IABS R9, R8 ;  /* 0x0000000800097213 */ /* 0x010fc80000000000 */
[----:B------:R-:W0:Y:S08]  /*0620*/  I2F.RP R13, R9 ;  /* 0x00000009000d7306 */ /* 0x000e300000209400 */
[----:B0-----:R-:W0:Y:S02]  /*0630*/  MUFU.RCP R13, R13 ;  /* 0x0000000d000d7308 */ /* 0x001e240000001000 */
[----:B0-----:R-:W-:-:S06]  /*0640*/  VIADD R10, R13, 0xffffffe ;  /* 0x0ffffffe0d0a7836 */ /* 0x001fcc0000000000 */
[----:B------:R0:W1:Y:S02]  /*0650*/  F2I.FTZ.U32.TRUNC.NTZ R11, R10 ;  /* 0x0000000a000b7305 */ /* 0x000064000021f000 */
[----:B0-----:R-:W-:Y:S02]  /*0660*/  IMAD.MOV.U32 R10, RZ, RZ, RZ ;  /* 0x000000ffff0a7224 */ /* 0x001fe400078e00ff */
[----:B-1----:R-:W-:-:S04]  /*0670*/  IMAD.MOV R14, RZ, RZ, -R11 ;  /* 0x000000ffff0e7224 */ /* 0x002fc800078e0a0b */
[----:B------:R-:W-:-:S04]  /*0680*/  IMAD R17, R14, R9, RZ ;  /* 0x000000090e117224 */ /* 0x000fc800078e02ff */
[----:B------:R-:W-:-:S04]  /*0690*/  IMAD.HI.U32 R14, R11, R17, R10 ;  /* 0x000000110b0e7227 */ /* 0x000fc800078e000a */
[----:B------:R-:W-:Y:S02]  /*06a0*/  IMAD R11, R15, 0x2, R12 ;  /* 0x000000020f0b7824 */ /* 0x000fe400078e020c */
[----:B------:R-:W-:-:S03]  /*06b0*/  IMAD.HI.U32 R13, R14, R16, RZ ;  /* 0x000000100e0d7227 */ /* 0x000fc600078e00ff */
[----:B------:R-:W-:Y:S02]  /*06c0*/  IABS R10, R11 ;  /* 0x0000000b000a7213 */ /* 0x000fe40000000000 */
[----:B------:R-:W-:Y:S02]  /*06d0*/  IADD3 R12, PT, PT, -R13, RZ, RZ ;  /* 0x000000ff0d0c7210 */ /* 0x000fe40007ffe1ff */
[----:B------:R-:W-:Y:S01]  /*06e0*/  LOP3.LUT R11, R11, R8, RZ, 0x3c, !PT ;  /* 0x000000080b0b7212 */ /* 0x000fe200078e3cff */
[----:B------:R-:W-:-:S04]  /*06f0*/  IMAD.HI.U32 R14, R14, R10, RZ ;  /* 0x0000000a0e0e7227 */ /* 0x000fc800078e00ff */
[----:B------:R-:W-:Y:S02]  /*0700*/  IMAD R12, R9, R12, R16 ;  /* 0x0000000c090c7224 */ /* 0x000fe400078e0210 */
[----:B------:R-:W-:-:S03]  /*0710*/  IMAD.MOV R15, RZ, RZ, -R14 ;  /* 0x000000ffff0f7224 */ /* 0x000fc600078e0a0e */
[C---:B------:R-:W-:Y:S01]  /*0720*/  ISETP.GT.U32.AND P3, PT, R9.reuse, R12, PT ;  /* 0x0000000c0900720c */ /* 0x040fe20003f64070 */
[----:B------:R-:W-:-:S05]  /*0730*/  IMAD R10, R9, R15, R10 ;  /* 0x0000000f090a7224 */ /* 0x000fca00078e020a */
[----:B------:R-:W-:-:S07]  /*0740*/  ISETP.GT.U32.AND P0, PT, R9, R10, PT ;  /* 0x0000000a0900720c */ /* 0x000fce0003f04070 */
[----:B------:R-:W-:Y:S01]  /*0750*/  @!P3 IMAD.IADD R12, R12, 0x1, -R9 ;  /* 0x000000010c0cb824 */ /* 0x000fe200078e0a09 */
[----:B------:R-:W-:-:S04]  /*0760*/  @!P3 IADD3 R13, PT, PT, R13, 0x1, RZ ;  /* 0x000000010d0db810 */ /* 0x000fc80007ffe0ff */
[----:B------:R-:W-:Y:S01]  /*0770*/  ISETP.GE.U32.AND P1, PT, R12, R9, PT ;  /* 0x000000090c00720c */ /* 0x000fe20003f26070 */
[----:B------:R-:W-:Y:S01]  /*0780*/  @!P0 IMAD.IADD R10, R10, 0x1, -R9 ;  /* 0x000000010a0a8824 */ /* 0x000fe200078e0a09 */
[----:B------:R-:W-:Y:S01]  /*0790*/  LOP3.LUT R12, R7, R8, RZ, 0x3c, !PT ;  /* 0x00000008070c7212 */ /* 0x000fe200078e3cff */
[----:B------:R-:W-:-:S03]  /*07a0*/  @!P0 VIADD R14, R14, 0x1 ;  /* 0x000000010e0e8836 */ /* 0x000fc60000000000 */
[----:B------:R-:W-:Y:S02]  /*07b0*/  ISETP.GE.AND P2, PT, R12, RZ, PT ;  /* 0x000000ff0c00720c */ /* 0x000fe40003f46270 */
[----:B------:R-:W-:-:S05]  /*07c0*/  ISETP.GE.U32.AND P3, PT, R10, R9, PT ;  /* 0x000000090a00720c */ /* 0x000fca0003f66070 */
[----:B------:R-:W-:Y:S01]  /*07d0*/  @P1 VIADD R13, R13, 0x1 ;  /* 0x000000010d0d1836 */ /* 0x000fe20000000000 */
[----:B------:R-:W-:-:S04]  /*07e0*/  ISETP.NE.AND P1, PT, R8, RZ, PT ;  /* 0x000000ff0800720c */ /* 0x000fc80003f25270 */
[----:B------:R-:W-:Y:S02]  /*07f0*/  MOV R10, R13 ;  /* 0x0000000d000a7202 */ /* 0x000fe40000000f00 */
[----:B------:R-:W-:Y:S01]  /*0800*/  LOP3.LUT R13, RZ, R8, RZ, 0x33, !PT ;  /* 0x00000008ff0d7212 */ /* 0x000fe200078e33ff */
[----:B------:R-:W-:Y:S02]  /*0810*/  @P3 VIADD R14, R14, 0x1 ;  /* 0x000000010e0e3836 */ /* 0x000fe40000000000 */
[----:B------:R-:W-:Y:S01]  /*0820*/  @!P2 IMAD.MOV R10, RZ, RZ, -R10 ;  /* 0x000000ffff0aa224 */ /* 0x000fe200078e0a0a */
[----:B------:R-:W-:-:S04]  /*0830*/  ISETP.GE.AND P2, PT, R11, RZ, PT ;  /* 0x000000ff0b00720c */ /* 0x000fc80003f46270 */
[----:B------:R-:W-:-:S04]  /*0840*/  SEL R9, R13, R10, !P1 ;  /* 0x0000000a0d097207 */ /* 0x000fc80004800000 */
[C---:B------:R-:W-:Y:S02]  /*0850*/  IADD3 R10, PT, PT, -R9.reuse, RZ, RZ ;  /* 0x000000ff090a7210 */ /* 0x040fe40007ffe1ff */
[----:B------:R-:W-:-:S03]  /*0860*/  ISETP.GT.AND P0, PT, R9, -0x1, PT ;  /* 0xffffffff0900780c */ /* 0x000fc60003f04270 */
[----:B------:R-:W-:Y:S02]  /*0870*/  @!P2 IMAD.MOV R14, RZ, RZ, -R14 ;  /* 0x000000ffff0ea224 */ /* 0x000fe400078e0a0e */
[----:B------:R-:W-:Y:S01]  /*0880*/  IMAD R16, R8, R10, R7 ;  /* 0x0000000a08107224 */ /* 0x000fe200078e0207 */
[----:B------:R-:W-:Y:S02]  /*0890*/  MOV R8, R6 ;  /* 0x0000000600087202 */ /* 0x000fe40000000f00 */
[----:B------:R-:W-:Y:S02]  /*08a0*/  SEL R17, R13, R14, !P1 ;  /* 0x0000000e0d117207 */ /* 0x000fe40004800000 */
[----:B------:R-:W-:-:S03]  /*08b0*/  ISETP.LT.AND P0, PT, R16, UR7, P0 ;  /* 0x0000000710007c0c */ /* 0x000fc60008701270 */
[----:B--23--:R-:W-:-:S10]  /*08c0*/  VIADD R14, R17, 0x1 ;  /* 0x00000001110e7836 */ /* 0x00cfd40000000000 */
.L_x_5:
[----:B------:R-:W-:Y:S04]  /*08d0*/  BSSY.RECONVERGENT B0, `(.L_x_0) ;  /* 0x0000018000007945 */ /* 0x000fe80003800200 */
[----:B01----:R-:W-:Y:S05]  /*08e0*/  @!P0 BRA `(.L_x_1) ;  /* 0x0000000000588947 */ /* 0x003fea0003800000 */
[----:B------:R-:W0:Y:S01]  /*08f0*/  LDC R15, c[0x0][0x394] ;  /* 0x0000e500ff0f7b82 */ /* 0x000e220000000800 */
[----:B------:R-:W-:Y:S01]  /*0900*/  IMAD R19, R14, R5, RZ ;  /* 0x000000050e137224 */ /* 0x000fe200078e02ff */
[----:B------:R-:W-:Y:S01]  /*0910*/  MOV R13, R16 ;  /* 0x00000010000d7202 */ /* 0x000fe20000000f00 */
[----:B------:R-:W-:-:S05]  /*0920*/  IMAD.MOV.U32 R12, RZ, RZ, R9 ;  /* 0x000000ffff0c7224 */ /* 0x000fca00078e0009 */
[----:B------:R-:W1:Y:S02]  /*0930*/  LDC.64 R6, c[0x0][0x380] ;  /* 0x0000e000ff067b82 */ /* 0x000e640000000a00 */
.L_x_4:
[----:B------:R-:W-:Y:S01]  /*0940*/  ISETP.GT.AND P1, PT, R12, R17, PT ;  /* 0x000000110c00720c */ /* 0x000fe20003f24270 */
[----:B------:R-:W-:Y:S01]  /*0950*/  BSSY.RECONVERGENT B1, `(.L_x_2) ;  /* 0x000000a000017945 */ /* 0x000fe20003800200 */
[----:B0-----:R-:W-:-:S04]  /*0960*/  IADD3 R10, PT, PT, R19, R12, RZ ;  /* 0x0000000c130a7210 */ /* 0x001fc80007ffe0ff */
[----:B0-----:R-:W-:-:S13]  /*0970*/  ISETP.GE.OR P1, PT, R10, R15, P1 ;  /* 0x0000000f0a00720c */ /* 0x001fda0000f26670 */
[----:B------:R-:W-:Y:S05]  /*0980*/  @P1 BRA `(.L_x_3) ;  /* 0x0000000000181947 */ /* 0x000fea0003800000 */
[----:B------:R-:W-:Y:S02]  /*0990*/  IMAD R11, R8, UR10, R13 ;  /* 0x0000000a080b7c24 */ /* 0x000fe4000f8e020d */
[----:B------:R-:W-:Y:S02]  /*09a0*/  IMAD R10, R0, R15, R10 ;  /* 0x0000000f000a7224 */ /* 0x000fe400078e020a */
[----:B------:R-:W-:-:S04]  /*09b0*/  IMAD R11, R11, UR8, R4 ;  /* 0x000000080b0b7c24 */ /* 0x000fc8000f8e0204 */
[----:B------:R-:W-:-:S04]  /*09c0*/  IMAD R11, R10, UR6, R11 ;  /* 0x000000060a0b7c24 */ /* 0x000fc8000f8e020b */
[----:B-1----:R-:W-:-:S05]  /*09d0*/  IMAD.WIDE R10, R11, 0x8, R6 ;  /* 0x000000080b0a7825 */ /* 0x002fca00078e0206 */
[----:B-----5:R0:W-:Y:S02]  /*09e0*/  STG.E.64 desc[UR4][R10.64], R2 ;  /* 0x000000020a007986 */ /* 0x0201e4000c101b04 */
.L_x_3:
[----:B------:R-:W-:Y:S05]  /*09f0*/  BSYNC.RECONVERGENT B1 ;  /* 0x0000000000017941 */ /* 0x000fea0003800200 */
.L_x_2:
[----:B------:R-:W-:Y:S01]  /*0a00*/  VIADD R13, R13, UR9 ;  /* 0x000000090d0d7c36 */ /* 0x000fe20008000000 */
[C---:B------:R-:W-:Y:S02]  /*0a10*/  ISETP.GT.AND P1, PT, R12.reuse, RZ, PT ;  /* 0x000000ff0c00720c */ /* 0x040fe40003f24270 */
[----:B------:R-:W-:Y:S02]  /*0a20*/  IADD3 R12, PT, PT, R12, -0x1, RZ ;  /* 0xffffffff0c0c7810 */ /* 0x000fe40007ffe0ff */
[----:B------:R-:W-:-:S13]  /*0a30*/  ISETP.LT.AND P2, PT, R13, UR10, PT ;  /* 0x0000000a0d007c0c */ /* 0x000fda000bf41270 */
[----:B------:R-:W-:Y:S05]  /*0a40*/  @P1 BRA P2, `(.L_x_4) ;  /* 0xfffffffc00bc1947 */ /* 0x000fea000103ffff */
.L_x_1:
[----:B------:R-:W-:Y:S05]  /*0a50*/  BSYNC.RECONVERGENT B0 ;  /* 0x0000000000007941 */ /* 0x000fea0003800200 */
.L_x_0:
[----:B------:R-:W2:Y:S01]  /*0a60*/  LDCU UR7, c[0x0][0x3b8] ;  /* 0x00007700ff0777ac */ /* 0x000ea20008000800 */
[C---:B------:R-:W-:Y:S02]  /*0a70*/  ISETP.GT.AND P1, PT, R5.reuse, RZ, PT ;  /* 0x000000ff0500720c */ /* 0x040fe40003f24270 */
[----:B------:R-:W-:Y:S01]  /*0a80*/  IADD3 R5, PT, PT, R5, -0x1, RZ ;  /* 0xffffffff05057810 */ /* 0x000fe20007ffe0ff */
[----:B------:R-:W3:Y:S01]  /*0a90*/  LDCU UR11, c[0x0][0x3a8] ;  /* 0x00007500ff0b77ac */ /* 0x000ee20008000800 */
[----:B--2---:R-:W-:-:S05]  /*0aa0*/  VIADD R8, R8, UR7 ;  /* 0x0000000708087c36 */ /* 0x004fca0008000000 */
[----:B---3--:R-:W-:-:S13]  /*0ab0*/  ISETP.LT.AND P2, PT, R8, UR11, PT ;  /* 0x0000000b08007c0c */ /* 0x008fda000bf41270 */
[----:B------:R-:W-:Y:S05]  /*0ac0*/  @P1 BRA P2, `(.L_x_5) ;  /* 0xfffffffc00801947 */ /* 0x000fea000103ffff */
[----:B------:R-:W-:Y:S05]  /*0ad0*/  EXIT ;  /* 0x000000000000794d */ /* 0x000fea0003800000 */
.L_x_6:
[----:B------:R-:W-:-:S00]  /*0ae0*/  BRA `(.L_x_6) ;  /* 0xfffffffc00fc7947 */ /* 0x000fc0000383ffff */
[----:B------:R-:W-:-:S00]  /*0af0*/  NOP ;  /* 0x0000000000007918 */ /* 0x000fc00000000000 */
        /* <DEDUP_REMOVED lines=8> */
.L_x_7:


//--------------------- .nv.shared.reserved.0     --------------------------
	.section	.nv.shared.reserved.0,"aw",@nobits
	.weak		__nv_reservedSMEM_offset_0_alias
	.size		__nv_reservedSMEM_offset_0_alias, 0, 64
	.other		__nv_reservedSMEM_offset_0_alias,@"STO_CUDA_RESERVED_SHARED STV_DEFAULT"
__nv_reservedSMEM_offset_0_alias:
	.zero		0
	.zero		64


//--------------------- .nv.constant0.batch_im2col_input_kernel --------------------------
	.section	.nv.constant0.batch_im2col_input_kernel,"a",@progbits
	.sectionflags	@""
	.align	4
.nv.constant0.batch_im2col_input_kernel:
	.zero		960


//--------------------- SYMBOLS --------------------------

	.type		.nv.reservedSmem.offset0,@object
	.size		.nv.reservedSmem.offset0,0x4
